//
// Generated by NVIDIA NVVM Compiler
//
// Compiler Build ID: CL-36424714
// Cuda compilation tools, release 13.0, V13.0.88
// Based on NVVM 20.0.0
//

.version 9.0
.target sm_100
.address_size 64

	// .globl	_Z11blendImagesPhS_S_if

.visible .entry _Z11blendImagesPhS_S_if(
	.param .u64 .ptr .align 1 _Z11blendImagesPhS_S_if_param_0,
	.param .u64 .ptr .align 1 _Z11blendImagesPhS_S_if_param_1,
	.param .u64 .ptr .align 1 _Z11blendImagesPhS_S_if_param_2,
	.param .u32 _Z11blendImagesPhS_S_if_param_3,
	.param .f32 _Z11blendImagesPhS_S_if_param_4
)
{
	.reg .pred 	%p<2>;
	.reg .b16 	%rs<3>;
	.reg .b32 	%r<7>;
	.reg .b32 	%f<8>;
	.reg .b64 	%rd<11>;

	ld.param.u64 	%rd1, [_Z11blendImagesPhS_S_if_param_0];
	ld.param.u64 	%rd2, [_Z11blendImagesPhS_S_if_param_1];
	ld.param.u64 	%rd3, [_Z11blendImagesPhS_S_if_param_2];
	ld.param.u32 	%r2, [_Z11blendImagesPhS_S_if_param_3];
	ld.param.f32 	%f1, [_Z11blendImagesPhS_S_if_param_4];
	mov.u32 	%r3, %ctaid.x;
	mov.u32 	%r4, %ntid.x;
	mov.u32 	%r5, %tid.x;
	mad.lo.s32 	%r1, %r3, %r4, %r5;
	setp.ge.s32 	%p1, %r1, %r2;
	@%p1 bra 	$L__BB0_2;
	cvta.to.global.u64 	%rd4, %rd1;
	cvta.to.global.u64 	%rd5, %rd2;
	cvta.to.global.u64 	%rd6, %rd3;
	cvt.s64.s32 	%rd7, %r1;
	add.s64 	%rd8, %rd4, %rd7;
	ld.global.u8 	%rs1, [%rd8];
	cvt.rn.f32.u16 	%f2, %rs1;
	mov.f32 	%f3, 0f3F800000;
	sub.f32 	%f4, %f3, %f1;
	add.s64 	%rd9, %rd5, %rd7;
	ld.global.u8 	%rs2, [%rd9];
	cvt.rn.f32.u16 	%f5, %rs2;
	mul.f32 	%f6, %f4, %f5;
	fma.rn.f32 	%f7, %f1, %f2, %f6;
	cvt.rzi.u32.f32 	%r6, %f7;
	add.s64 	%rd10, %rd6, %rd7;
	st.global.u8 	[%rd10], %r6;
$L__BB0_2:
	ret;

}


// ===== COMPILED SASS (sm_100) =====

	.target	sm_100

	.elftype	@"ET_EXEC"


//--------------------- .note.nv.tkinfo           --------------------------
	.section	.note.nv.tkinfo,"",@"SHT_NOTE"
	.sectionflags	@"SHF_NOTE_NV_TKINFO"
	.tkinfo
        /*0018*/ 	.word	0x00000002
        /*0030*/ 	.string	""
        /*0030*/ 	.string	"ptxas"
        /*0030*/ 	.string	"Cuda compilation tools, release 13.0, V13.0.88"
        /*0030*/ 	.string	"Build cuda_13.0.r13.0/compiler.36424714_0"
        /*0030*/ 	.string	"-arch sm_100 -m 64 "



//--------------------- .note.nv.cuinfo           --------------------------
	.section	.note.nv.cuinfo,"",@"SHT_NOTE"
	.sectionflags	@"SHF_NOTE_NV_CUINFO"
        /*0018*/ 	.short	0x0002
        /*001a*/ 	.short	0x0064
        /*001c*/ 	.short	0x0082
	.zero		2


//--------------------- .nv.info                  --------------------------
	.section	.nv.info,"",@"SHT_CUDA_INFO"
	.align	4


	//----- nvinfo : EIATTR_REGCOUNT
	.align		4
        /*0000*/ 	.byte	0x04, 0x2f
        /*0002*/ 	.short	(.L_1 - .L_0)
	.align		4
.L_0:
        /*0004*/ 	.word	index@(_Z11blendImagesPhS_S_if)
        /*0008*/ 	.word	0x0000000d


	//----- nvinfo : EIATTR_FRAME_SIZE
	.align		4
.L_1:
        /*000c*/ 	.byte	0x04, 0x11
        /*000e*/ 	.short	(.L_3 - .L_2)
	.align		4
.L_2:
        /*0010*/ 	.word	index@(_Z11blendImagesPhS_S_if)
        /*0014*/ 	.word	0x00000000


	//----- nvinfo : EIATTR_MIN_STACK_SIZE
	.align		4
.L_3:
        /*0018*/ 	.byte	0x04, 0x12
        /*001a*/ 	.short	(.L_5 - .L_4)
	.align		4
.L_4:
        /*001c*/ 	.word	index@(_Z11blendImagesPhS_S_if)
        /*0020*/ 	.word	0x00000000
.L_5:


//--------------------- .nv.compat                --------------------------
	.section	.nv.compat,"",@"SHT_CUDA_COMPAT_INFO"
	.align	4
        /*0000*/ 	.byte	0x02, 0x09, 0x00, 0x00, 0x02, 0x02, 0x01, 0x00, 0x02, 0x05, 0x05, 0x00, 0x03, 0x07, 0x01, 0x01
        /*0010*/ 	.byte	0x02, 0x03, 0x00, 0x00, 0x02, 0x06, 0x01, 0x00, 0x04, 0x0b, 0x08, 0x00, 0x09, 0x00, 0x00, 0x00
        /*0020*/ 	.byte	0x00, 0x00, 0x00, 0x00


//--------------------- .nv.info._Z11blendImagesPhS_S_if --------------------------
	.section	.nv.info._Z11blendImagesPhS_S_if,"",@"SHT_CUDA_INFO"
	.sectionflags	@""
	.align	4


	//----- nvinfo : EIATTR_CUDA_API_VERSION
	.align		4
        /*0000*/ 	.byte	0x04, 0x37
        /*0002*/ 	.short	(.L_7 - .L_6)
.L_6:
        /*0004*/ 	.word	0x00000082


	//----- nvinfo : EIATTR_KPARAM_INFO
	.align		4
.L_7:
        /*0008*/ 	.byte	0x04, 0x17
        /*000a*/ 	.short	(.L_9 - .L_8)
.L_8:
        /*000c*/ 	.word	0x00000000
        /*0010*/ 	.short	0x0004
        /*0012*/ 	.short	0x001c
        /*0014*/ 	.byte	0x00, 0xf0, 0x11, 0x00


	//----- nvinfo : EIATTR_KPARAM_INFO
	.align		4
.L_9:
        /*0018*/ 	.byte	0x04, 0x17
        /*001a*/ 	.short	(.L_11 - .L_10)
.L_10:
        /*001c*/ 	.word	0x00000000
        /*0020*/ 	.short	0x0003
        /*0022*/ 	.short	0x0018
        /*0024*/ 	.byte	0x00, 0xf0, 0x11, 0x00


	//----- nvinfo : EIATTR_KPARAM_INFO
	.align		4
.L_11:
        /*0028*/ 	.byte	0x04, 0x17
        /*002a*/ 	.short	(.L_13 - .L_12)
.L_12:
        /*002c*/ 	.word	0x00000000
        /*0030*/ 	.short	0x0002
        /*0032*/ 	.short	0x0010
        /*0034*/ 	.byte	0x00, 0xf5, 0x21, 0x00


	//----- nvinfo : EIATTR_KPARAM_INFO
	.align		4
.L_13:
        /*0038*/ 	.byte	0x04, 0x17
        /*003a*/ 	.short	(.L_15 - .L_14)
.L_14:
        /*003c*/ 	.word	0x00000000
        /*0040*/ 	.short	0x0001
        /*0042*/ 	.short	0x0008
        /*0044*/ 	.byte	0x00, 0xf5, 0x21, 0x00


	//----- nvinfo : EIATTR_KPARAM_INFO
	.align		4
.L_15:
        /*0048*/ 	.byte	0x04, 0x17
        /*004a*/ 	.short	(.L_17 - .L_16)
.L_16:
        /*004c*/ 	.word	0x00000000
        /*0050*/ 	.short	0x0000
        /*0052*/ 	.short	0x0000
        /*0054*/ 	.byte	0x00, 0xf5, 0x21, 0x00


	//----- nvinfo : EIATTR_SPARSE_MMA_MASK
	.align		4
.L_17:
        /*0058*/ 	.byte	0x03, 0x50
        /*005a*/ 	.short	0x0000


	//----- nvinfo : EIATTR_MAXREG_COUNT
	.align		4
        /*005c*/ 	.byte	0x03, 0x1b
        /*005e*/ 	.short	0x00ff


	//----- nvinfo : EIATTR_MERCURY_ISA_VERSION
	.align		4
        /*0060*/ 	.byte	0x03, 0x5f
        /*0062*/ 	.short	0x0101


	//----- nvinfo : EIATTR_VRC_CTA_INIT_COUNT
	.align		4
        /*0064*/ 	.byte	0x02, 0x4a
	.zero		1
	.zero		1


	//----- nvinfo : EIATTR_EXIT_INSTR_OFFSETS
	.align		4
        /*0068*/ 	.byte	0x04, 0x1c
        /*006a*/ 	.short	(.L_19 - .L_18)


	//   ....[0]....
.L_18:
        /*006c*/ 	.word	0x00000070


	//   ....[1]....
        /*0070*/ 	.word	0x000001c0


	//----- nvinfo : EIATTR_CBANK_PARAM_SIZE
	.align		4
.L_19:
        /*0074*/ 	.byte	0x03, 0x19
        /*0076*/ 	.short	0x0020


	//----- nvinfo : EIATTR_PARAM_CBANK
	.align		4
        /*0078*/ 	.byte	0x04, 0x0a
        /*007a*/ 	.short	(.L_21 - .L_20)
	.align		4
.L_20:
        /*007c*/ 	.word	index@(.nv.constant0._Z11blendImagesPhS_S_if)
        /*0080*/ 	.short	0x0380
        /*0082*/ 	.short	0x0020


	//----- nvinfo : EIATTR_SW_WAR
	.align		4
.L_21:
        /*0084*/ 	.byte	0x04, 0x36
        /*0086*/ 	.short	(.L_23 - .L_22)
.L_22:
        /*0088*/ 	.word	0x00000008
.L_23:


//--------------------- .nv.callgraph             --------------------------
	.section	.nv.callgraph,"",@"SHT_CUDA_CALLGRAPH"
	.align	4
	.sectionentsize	8
	.align		4
        /*0000*/ 	.word	0x00000000
	.align		4
        /*0004*/ 	.word	0xffffffff
	.align		4
        /*0008*/ 	.word	0x00000000
	.align		4
        /*000c*/ 	.word	0xfffffffe
	.align		4
        /*0010*/ 	.word	0x00000000
	.align		4
        /*0014*/ 	.word	0xfffffffd
	.align		4
        /*0018*/ 	.word	0x00000000
	.align		4
        /*001c*/ 	.word	0xfffffffc


//--------------------- .text._Z11blendImagesPhS_S_if --------------------------
	.section	.text._Z11blendImagesPhS_S_if,"ax",@progbits
	.align	128
        .global         _Z11blendImagesPhS_S_if
        .type           _Z11blendImagesPhS_S_if,@function
        .size           _Z11blendImagesPhS_S_if,(.L_x_1 - _Z11blendImagesPhS_S_if)
        .other          _Z11blendImagesPhS_S_if,@"STO_CUDA_ENTRY STV_DEFAULT"
_Z11blendImagesPhS_S_if:
.text._Z11blendImagesPhS_S_if:
[----:B------:R-:W-:Y:S01]  /*0000*/  LDC R1, c[0x0][0x37c] ;  /* 0x0000df00ff017b82 */ /* 0x000fe20000000800 */
[----:B------:R-:W0:Y:S07]  /*0010*/  S2R R3, SR_TID.X ;  /* 0x0000000000037919 */ /* 0x000e2e0000002100 */
[----:B------:R-:W0:Y:S01]  /*0020*/  S2UR UR4, SR_CTAID.X ;  /* 0x00000000000479c3 */ /* 0x000e220000002500 */
[----:B------:R-:W1:Y:S07]  /*0030*/  LDCU UR5, c[0x0][0x398] ;  /* 0x00007300ff0577ac */ /* 0x000e6e0008000800 */
[----:B------:R-:W0:Y:S02]  /*0040*/  LDC R6, c[0x0][0x360] ;  /* 0x0000d800ff067b82 */ /* 0x000e240000000800 */
[----:B0-----:R-:W-:-:S05]  /*0050*/  IMAD R6, R6, UR4, R3 ;  /* 0x0000000406067c24 */ /* 0x001fca000f8e0203 */
[----:B-1----:R-:W-:-:S13]  /*0060*/  ISETP.GE.AND P0, PT, R6, UR5, PT ;  /* 0x0000000506007c0c */ /* 0x002fda000bf06270 */
[----:B------:R-:W-:Y:S05]  /*0070*/  @P0 EXIT ;  /* 0x000000000000094d */ /* 0x000fea0003800000 */
[----:B------:R-:W0:Y:S01]  /*0080*/  LDCU.128 UR8, c[0x0][0x380] ;  /* 0x00007000ff0877ac */ /* 0x000e220008000c00 */
[----:B------:R-:W-:Y:S01]  /*0090*/  SHF.R.S32.HI R10, RZ, 0x1f, R6 ;  /* 0x0000001fff0a7819 */ /* 0x000fe20000011406 */
[----:B------:R-:W1:Y:S01]  /*00a0*/  LDC R9, c[0x0][0x39c] ;  /* 0x0000e700ff097b82 */ /* 0x000e620000000800 */
[----:B------:R-:W2:Y:S01]  /*00b0*/  LDCU.64 UR4, c[0x0][0x358] ;  /* 0x00006b00ff0477ac */ /* 0x000ea20008000a00 */
[----:B------:R-:W3:Y:S01]  /*00c0*/  LDCU.64 UR6, c[0x0][0x390] ;  /* 0x00007200ff0677ac */ /* 0x000ee20008000a00 */
[C---:B0-----:R-:W-:Y:S02]  /*00d0*/  IADD3 R4, P1, PT, R6.reuse, UR10, RZ ;  /* 0x0000000a06047c10 */ /* 0x041fe4000ff3e0ff */
[----:B------:R-:W-:Y:S02]  /*00e0*/  IADD3 R2, P0, PT, R6, UR8, RZ ;  /* 0x0000000806027c10 */ /* 0x000fe4000ff1e0ff */
[C---:B------:R-:W-:Y:S02]  /*00f0*/  IADD3.X R5, PT, PT, R10.reuse, UR11, RZ, P1, !PT ;  /* 0x0000000b0a057c10 */ /* 0x040fe40008ffe4ff */
[----:B------:R-:W-:-:S03]  /*0100*/  IADD3.X R3, PT, PT, R10, UR9, RZ, P0, !PT ;  /* 0x000000090a037c10 */ /* 0x000fc600087fe4ff */
[----:B--2---:R-:W2:Y:S04]  /*0110*/  LDG.E.U8 R4, desc[UR4][R4.64] ;  /* 0x0000000404047981 */ /* 0x004ea8000c1e1100 */
[----:B------:R-:W4:Y:S01]  /*0120*/  LDG.E.U8 R2, desc[UR4][R2.64] ;  /* 0x0000000402027981 */ /* 0x000f22000c1e1100 */
[----:B-1----:R-:W-:Y:S01]  /*0130*/  FADD R7, -R9, 1 ;  /* 0x3f80000009077421 */ /* 0x002fe20000000100 */
[----:B---3--:R-:W-:Y:S02]  /*0140*/  IADD3 R6, P0, PT, R6, UR6, RZ ;  /* 0x0000000606067c10 */ /* 0x008fe4000ff1e0ff */
[----:B--2---:R-:W-:Y:S02]  /*0150*/  I2FP.F32.U32 R8, R4 ;  /* 0x0000000400087245 */ /* 0x004fe40000201000 */
[----:B----4-:R-:W-:-:S03]  /*0160*/  I2FP.F32.U32 R0, R2 ;  /* 0x0000000200007245 */ /* 0x010fc60000201000 */
[----:B------:R-:W-:-:S04]  /*0170*/  FMUL R7, R7, R8 ;  /* 0x0000000807077220 */ /* 0x000fc80000400000 */
[----:B------:R-:W-:Y:S01]  /*0180*/  FFMA R0, R0, R9, R7 ;  /* 0x0000000900007223 */ /* 0x000fe20000000007 */
[----:B------:R-:W-:-:S03]  /*0190*/  IADD3.X R7, PT, PT, R10, UR7, RZ, P0, !PT ;  /* 0x000000070a077c10 */ /* 0x000fc600087fe4ff */
[----:B------:R-:W0:Y:S02]  /*01a0*/  F2I.U32.TRUNC.NTZ R9, R0 ;  /* 0x0000000000097305 */ /* 0x000e24000020f000 */
[----:B0-----:R-:W-:Y:S01]  /*01b0*/  STG.E.U8 desc[UR4][R6.64], R9 ;  /* 0x0000000906007986 */ /* 0x001fe2000c101104 */
[----:B------:R-:W-:Y:S05]  /*01c0*/  EXIT ;  /* 0x000000000000794d */ /* 0x000fea0003800000 */
.L_x_0:
[----:B------:R-:W-:-:S00]  /*01d0*/  BRA `(.L_x_0) ;  /* 0xfffffffc00fc7947 */ /* 0x000fc0000383ffff */
[----:B------:R-:W-:-:S00]  /*01e0*/  NOP ;  /* 0x0000000000007918 */ /* 0x000fc00000000000 */
        /* <DEDUP_REMOVED lines=9> */
.L_x_1:


//--------------------- .nv.shared.reserved.0     --------------------------
	.section	.nv.shared.reserved.0,"aw",@nobits
	.weak		__nv_reservedSMEM_offset_0_alias
	.size		__nv_reservedSMEM_offset_0_alias, 0, 64
	.other		__nv_reservedSMEM_offset_0_alias,@"STO_CUDA_RESERVED_SHARED STV_DEFAULT"
__nv_reservedSMEM_offset_0_alias:
	.zero		0
	.zero		64


//--------------------- .nv.constant0._Z11blendImagesPhS_S_if --------------------------
	.section	.nv.constant0._Z11blendImagesPhS_S_if,"a",@progbits
	.sectionflags	@""
	.align	4
.nv.constant0._Z11blendImagesPhS_S_if:
	.zero		928


//--------------------- SYMBOLS --------------------------

	.type		.nv.reservedSmem.offset0,@object
	.size		.nv.reservedSmem.offset0,0x4
